//
// Generated by NVIDIA NVVM Compiler
//
// Compiler Build ID: CL-36424714
// Cuda compilation tools, release 13.0, V13.0.88
// Based on NVVM 20.0.0
//

.version 9.0
.target sm_100
.address_size 64

	// .globl	_Z10addVectorsPKfS0_Pfi

.visible .entry _Z10addVectorsPKfS0_Pfi(
	.param .u64 .ptr .align 1 _Z10addVectorsPKfS0_Pfi_param_0,
	.param .u64 .ptr .align 1 _Z10addVectorsPKfS0_Pfi_param_1,
	.param .u64 .ptr .align 1 _Z10addVectorsPKfS0_Pfi_param_2,
	.param .u32 _Z10addVectorsPKfS0_Pfi_param_3
)
{
	.reg .pred 	%p<2>;
	.reg .b32 	%r<6>;
	.reg .b32 	%f<4>;
	.reg .b64 	%rd<11>;

	ld.param.u64 	%rd1, [_Z10addVectorsPKfS0_Pfi_param_0];
	ld.param.u64 	%rd2, [_Z10addVectorsPKfS0_Pfi_param_1];
	ld.param.u64 	%rd3, [_Z10addVectorsPKfS0_Pfi_param_2];
	ld.param.u32 	%r2, [_Z10addVectorsPKfS0_Pfi_param_3];
	mov.u32 	%r3, %ntid.x;
	mov.u32 	%r4, %ctaid.x;
	mov.u32 	%r5, %tid.x;
	mad.lo.s32 	%r1, %r3, %r4, %r5;
	setp.ge.s32 	%p1, %r1, %r2;
	@%p1 bra 	$L__BB0_2;
	cvta.to.global.u64 	%rd4, %rd1;
	cvta.to.global.u64 	%rd5, %rd2;
	cvta.to.global.u64 	%rd6, %rd3;
	mul.wide.s32 	%rd7, %r1, 4;
	add.s64 	%rd8, %rd4, %rd7;
	ld.global.f32 	%f1, [%rd8];
	add.s64 	%rd9, %rd5, %rd7;
	ld.global.f32 	%f2, [%rd9];
	add.f32 	%f3, %f1, %f2;
	add.s64 	%rd10, %rd6, %rd7;
	st.global.f32 	[%rd10], %f3;
$L__BB0_2:
	ret;

}


// ===== COMPILED SASS (sm_100) =====

	.target	sm_100

	.elftype	@"ET_EXEC"


//--------------------- .note.nv.tkinfo           --------------------------
	.section	.note.nv.tkinfo,"",@"SHT_NOTE"
	.sectionflags	@"SHF_NOTE_NV_TKINFO"
	.tkinfo
        /*0018*/ 	.word	0x00000002
        /*0030*/ 	.string	""
        /*0030*/ 	.string	"ptxas"
        /*0030*/ 	.string	"Cuda compilation tools, release 13.0, V13.0.88"
        /*0030*/ 	.string	"Build cuda_13.0.r13.0/compiler.36424714_0"
        /*0030*/ 	.string	"-arch sm_100 -m 64 "



//--------------------- .note.nv.cuinfo           --------------------------
	.section	.note.nv.cuinfo,"",@"SHT_NOTE"
	.sectionflags	@"SHF_NOTE_NV_CUINFO"
        /*0018*/ 	.short	0x0002
        /*001a*/ 	.short	0x0064
        /*001c*/ 	.short	0x0082
	.zero		2


//--------------------- .nv.info                  --------------------------
	.section	.nv.info,"",@"SHT_CUDA_INFO"
	.align	4


	//----- nvinfo : EIATTR_REGCOUNT
	.align		4
        /*0000*/ 	.byte	0x04, 0x2f
        /*0002*/ 	.short	(.L_1 - .L_0)
	.align		4
.L_0:
        /*0004*/ 	.word	index@(_Z10addVectorsPKfS0_Pfi)
        /*0008*/ 	.word	0x0000000c


	//----- nvinfo : EIATTR_FRAME_SIZE
	.align		4
.L_1:
        /*000c*/ 	.byte	0x04, 0x11
        /*000e*/ 	.short	(.L_3 - .L_2)
	.align		4
.L_2:
        /*0010*/ 	.word	index@(_Z10addVectorsPKfS0_Pfi)
        /*0014*/ 	.word	0x00000000


	//----- nvinfo : EIATTR_MIN_STACK_SIZE
	.align		4
.L_3:
        /*0018*/ 	.byte	0x04, 0x12
        /*001a*/ 	.short	(.L_5 - .L_4)
	.align		4
.L_4:
        /*001c*/ 	.word	index@(_Z10addVectorsPKfS0_Pfi)
        /*0020*/ 	.word	0x00000000
.L_5:


//--------------------- .nv.compat                --------------------------
	.section	.nv.compat,"",@"SHT_CUDA_COMPAT_INFO"
	.align	4
        /*0000*/ 	.byte	0x02, 0x09, 0x00, 0x00, 0x02, 0x02, 0x01, 0x00, 0x02, 0x05, 0x05, 0x00, 0x03, 0x07, 0x01, 0x01
        /*0010*/ 	.byte	0x02, 0x03, 0x00, 0x00, 0x02, 0x06, 0x01, 0x00, 0x04, 0x0b, 0x08, 0x00, 0x09, 0x00, 0x00, 0x00
        /*0020*/ 	.byte	0x00, 0x00, 0x00, 0x00


//--------------------- .nv.info._Z10addVectorsPKfS0_Pfi --------------------------
	.section	.nv.info._Z10addVectorsPKfS0_Pfi,"",@"SHT_CUDA_INFO"
	.sectionflags	@""
	.align	4


	//----- nvinfo : EIATTR_CUDA_API_VERSION
	.align		4
        /*0000*/ 	.byte	0x04, 0x37
        /*0002*/ 	.short	(.L_7 - .L_6)
.L_6:
        /*0004*/ 	.word	0x00000082


	//----- nvinfo : EIATTR_KPARAM_INFO
	.align		4
.L_7:
        /*0008*/ 	.byte	0x04, 0x17
        /*000a*/ 	.short	(.L_9 - .L_8)
.L_8:
        /*000c*/ 	.word	0x00000000
        /*0010*/ 	.short	0x0003
        /*0012*/ 	.short	0x0018
        /*0014*/ 	.byte	0x00, 0xf0, 0x11, 0x00


	//----- nvinfo : EIATTR_KPARAM_INFO
	.align		4
.L_9:
        /*0018*/ 	.byte	0x04, 0x17
        /*001a*/ 	.short	(.L_11 - .L_10)
.L_10:
        /*001c*/ 	.word	0x00000000
        /*0020*/ 	.short	0x0002
        /*0022*/ 	.short	0x0010
        /*0024*/ 	.byte	0x00, 0xf5, 0x21, 0x00


	//----- nvinfo : EIATTR_KPARAM_INFO
	.align		4
.L_11:
        /*0028*/ 	.byte	0x04, 0x17
        /*002a*/ 	.short	(.L_13 - .L_12)
.L_12:
        /*002c*/ 	.word	0x00000000
        /*0030*/ 	.short	0x0001
        /*0032*/ 	.short	0x0008
        /*0034*/ 	.byte	0x00, 0xf5, 0x21, 0x00


	//----- nvinfo : EIATTR_KPARAM_INFO
	.align		4
.L_13:
        /*0038*/ 	.byte	0x04, 0x17
        /*003a*/ 	.short	(.L_15 - .L_14)
.L_14:
        /*003c*/ 	.word	0x00000000
        /*0040*/ 	.short	0x0000
        /*0042*/ 	.short	0x0000
        /*0044*/ 	.byte	0x00, 0xf5, 0x21, 0x00


	//----- nvinfo : EIATTR_SPARSE_MMA_MASK
	.align		4
.L_15:
        /*0048*/ 	.byte	0x03, 0x50
        /*004a*/ 	.short	0x0000


	//----- nvinfo : EIATTR_MAXREG_COUNT
	.align		4
        /*004c*/ 	.byte	0x03, 0x1b
        /*004e*/ 	.short	0x00ff


	//----- nvinfo : EIATTR_MERCURY_ISA_VERSION
	.align		4
        /*0050*/ 	.byte	0x03, 0x5f
        /*0052*/ 	.short	0x0101


	//----- nvinfo : EIATTR_VRC_CTA_INIT_COUNT
	.align		4
        /*0054*/ 	.byte	0x02, 0x4a
	.zero		1
	.zero		1


	//----- nvinfo : EIATTR_EXIT_INSTR_OFFSETS
	.align		4
        /*0058*/ 	.byte	0x04, 0x1c
        /*005a*/ 	.short	(.L_17 - .L_16)


	//   ....[0]....
.L_16:
        /*005c*/ 	.word	0x00000070


	//   ....[1]....
        /*0060*/ 	.word	0x00000130


	//----- nvinfo : EIATTR_CBANK_PARAM_SIZE
	.align		4
.L_17:
        /*0064*/ 	.byte	0x03, 0x19
        /*0066*/ 	.short	0x001c


	//----- nvinfo : EIATTR_PARAM_CBANK
	.align		4
        /*0068*/ 	.byte	0x04, 0x0a
        /*006a*/ 	.short	(.L_19 - .L_18)
	.align		4
.L_18:
        /*006c*/ 	.word	index@(.nv.constant0._Z10addVectorsPKfS0_Pfi)
        /*0070*/ 	.short	0x0380
        /*0072*/ 	.short	0x001c


	//----- nvinfo : EIATTR_SW_WAR
	.align		4
.L_19:
        /*0074*/ 	.byte	0x04, 0x36
        /*0076*/ 	.short	(.L_21 - .L_20)
.L_20:
        /*0078*/ 	.word	0x00000008
.L_21:


//--------------------- .nv.callgraph             --------------------------
	.section	.nv.callgraph,"",@"SHT_CUDA_CALLGRAPH"
	.align	4
	.sectionentsize	8
	.align		4
        /*0000*/ 	.word	0x00000000
	.align		4
        /*0004*/ 	.word	0xffffffff
	.align		4
        /*0008*/ 	.word	0x00000000
	.align		4
        /*000c*/ 	.word	0xfffffffe
	.align		4
        /*0010*/ 	.word	0x00000000
	.align		4
        /*0014*/ 	.word	0xfffffffd
	.align		4
        /*0018*/ 	.word	0x00000000
	.align		4
        /*001c*/ 	.word	0xfffffffc


//--------------------- .text._Z10addVectorsPKfS0_Pfi --------------------------
	.section	.text._Z10addVectorsPKfS0_Pfi,"ax",@progbits
	.align	128
        .global         _Z10addVectorsPKfS0_Pfi
        .type           _Z10addVectorsPKfS0_Pfi,@function
        .size           _Z10addVectorsPKfS0_Pfi,(.L_x_1 - _Z10addVectorsPKfS0_Pfi)
        .other          _Z10addVectorsPKfS0_Pfi,@"STO_CUDA_ENTRY STV_DEFAULT"
_Z10addVectorsPKfS0_Pfi:
.text._Z10addVectorsPKfS0_Pfi:
[----:B------:R-:W-:Y:S01]  /*0000*/  LDC R1, c[0x0][0x37c] ;  /* 0x0000df00ff017b82 */ /* 0x000fe20000000800 */
[----:B------:R-:W0:Y:S01]  /*0010*/  S2R R9, SR_CTAID.X ;  /* 0x0000000000097919 */ /* 0x000e220000002500 */
[----:B------:R-:W0:Y:S01]  /*0020*/  LDCU UR4, c[0x0][0x360] ;  /* 0x00006c00ff0477ac */ /* 0x000e220008000800 */
[----:B------:R-:W0:Y:S01]  /*0030*/  S2R R0, SR_TID.X ;  /* 0x0000000000007919 */ /* 0x000e220000002100 */
[----:B------:R-:W1:Y:S01]  /*0040*/  LDCU UR5, c[0x0][0x398] ;  /* 0x00007300ff0577ac */ /* 0x000e620008000800 */
[----:B0-----:R-:W-:-:S05]  /*0050*/  IMAD R9, R9, UR4, R0 ;  /* 0x0000000409097c24 */ /* 0x001fca000f8e0200 */
[----:B-1----:R-:W-:-:S13]  /*0060*/  ISETP.GE.AND P0, PT, R9, UR5, PT ;  /* 0x0000000509007c0c */ /* 0x002fda000bf06270 */
[----:B------:R-:W-:Y:S05]  /*0070*/  @P0 EXIT ;  /* 0x000000000000094d */ /* 0x000fea0003800000 */
[----:B------:R-:W0:Y:S01]  /*0080*/  LDC.64 R2, c[0x0][0x380] ;  /* 0x0000e000ff027b82 */ /* 0x000e220000000a00 */
[----:B------:R-:W1:Y:S07]  /*0090*/  LDCU.64 UR4, c[0x0][0x358] ;  /* 0x00006b00ff0477ac */ /* 0x000e6e0008000a00 */
[----:B------:R-:W2:Y:S08]  /*00a0*/  LDC.64 R4, c[0x0][0x388] ;  /* 0x0000e200ff047b82 */ /* 0x000eb00000000a00 */
[----:B------:R-:W3:Y:S01]  /*00b0*/  LDC.64 R6, c[0x0][0x390] ;  /* 0x0000e400ff067b82 */ /* 0x000ee20000000a00 */
[----:B0-----:R-:W-:-:S06]  /*00c0*/  IMAD.WIDE R2, R9, 0x4, R2 ;  /* 0x0000000409027825 */ /* 0x001fcc00078e0202 */
[----:B-1----:R-:W4:Y:S01]  /*00d0*/  LDG.E R2, desc[UR4][R2.64] ;  /* 0x0000000402027981 */ /* 0x002f22000c1e1900 */
[----:B--2---:R-:W-:-:S06]  /*00e0*/  IMAD.WIDE R4, R9, 0x4, R4 ;  /* 0x0000000409047825 */ /* 0x004fcc00078e0204 */
[----:B------:R-:W4:Y:S01]  /*00f0*/  LDG.E R5, desc[UR4][R4.64] ;  /* 0x0000000404057981 */ /* 0x000f22000c1e1900 */
[----:B---3--:R-:W-:-:S04]  /*0100*/  IMAD.WIDE R6, R9, 0x4, R6 ;  /* 0x0000000409067825 */ /* 0x008fc800078e0206 */
[----:B----4-:R-:W-:-:S05]  /*0110*/  FADD R9, R2, R5 ;  /* 0x0000000502097221 */ /* 0x010fca0000000000 */
[----:B------:R-:W-:Y:S01]  /*0120*/  STG.E desc[UR4][R6.64], R9 ;  /* 0x0000000906007986 */ /* 0x000fe2000c101904 */
[----:B------:R-:W-:Y:S05]  /*0130*/  EXIT ;  /* 0x000000000000794d */ /* 0x000fea0003800000 */
.L_x_0:
[----:B------:R-:W-:-:S00]  /*0140*/  BRA `(.L_x_0) ;  /* 0xfffffffc00fc7947 */ /* 0x000fc0000383ffff */
[----:B------:R-:W-:-:S00]  /*0150*/  NOP ;  /* 0x0000000000007918 */ /* 0x000fc00000000000 */
        /* <DEDUP_REMOVED lines=10> */
.L_x_1:


//--------------------- .nv.shared.reserved.0     --------------------------
	.section	.nv.shared.reserved.0,"aw",@nobits
	.weak		__nv_reservedSMEM_offset_0_alias
	.size		__nv_reservedSMEM_offset_0_alias, 0, 64
	.other		__nv_reservedSMEM_offset_0_alias,@"STO_CUDA_RESERVED_SHARED STV_DEFAULT"
__nv_reservedSMEM_offset_0_alias:
	.zero		0
	.zero		64


//--------------------- .nv.constant0._Z10addVectorsPKfS0_Pfi --------------------------
	.section	.nv.constant0._Z10addVectorsPKfS0_Pfi,"a",@progbits
	.sectionflags	@""
	.align	4
.nv.constant0._Z10addVectorsPKfS0_Pfi:
	.zero		924


//--------------------- SYMBOLS --------------------------

	.type		.nv.reservedSmem.offset0,@object
	.size		.nv.reservedSmem.offset0,0x4
